//
// Generated by NVIDIA NVVM Compiler
//
// Compiler Build ID: CL-36424714
// Cuda compilation tools, release 13.0, V13.0.88
// Based on NVVM 20.0.0
//

.version 9.0
.target sm_100
.address_size 64

	// .globl	_Z11tiledMatMulPK6__halfS1_Pfiii
// _ZZ11tiledMatMulPK6__halfS1_PfiiiE10cachetileA has been demoted
// _ZZ11tiledMatMulPK6__halfS1_PfiiiE10cachetileB has been demoted

.visible .entry _Z11tiledMatMulPK6__halfS1_Pfiii(
	.param .u64 .ptr .align 1 _Z11tiledMatMulPK6__halfS1_Pfiii_param_0,
	.param .u64 .ptr .align 1 _Z11tiledMatMulPK6__halfS1_Pfiii_param_1,
	.param .u64 .ptr .align 1 _Z11tiledMatMulPK6__halfS1_Pfiii_param_2,
	.param .u32 _Z11tiledMatMulPK6__halfS1_Pfiii_param_3,
	.param .u32 _Z11tiledMatMulPK6__halfS1_Pfiii_param_4,
	.param .u32 _Z11tiledMatMulPK6__halfS1_Pfiii_param_5
)
{
	.reg .pred 	%p<12>;
	.reg .b16 	%rs<3>;
	.reg .b32 	%r<42>;
	.reg .b32 	%f<65>;
	.reg .b64 	%rd<13>;
	// demoted variable
	.shared .align 4 .b8 _ZZ11tiledMatMulPK6__halfS1_PfiiiE10cachetileA[1088];
	// demoted variable
	.shared .align 4 .b8 _ZZ11tiledMatMulPK6__halfS1_PfiiiE10cachetileB[1088];
	ld.param.u64 	%rd3, [_Z11tiledMatMulPK6__halfS1_Pfiii_param_0];
	ld.param.u64 	%rd4, [_Z11tiledMatMulPK6__halfS1_Pfiii_param_1];
	ld.param.u64 	%rd5, [_Z11tiledMatMulPK6__halfS1_Pfiii_param_2];
	ld.param.u32 	%r23, [_Z11tiledMatMulPK6__halfS1_Pfiii_param_3];
	ld.param.u32 	%r24, [_Z11tiledMatMulPK6__halfS1_Pfiii_param_4];
	ld.param.u32 	%r25, [_Z11tiledMatMulPK6__halfS1_Pfiii_param_5];
	mov.u32 	%r37, %tid.x;
	mov.u32 	%r26, %ctaid.x;
	mov.u32 	%r27, %ntid.x;
	mad.lo.s32 	%r2, %r26, %r27, %r37;
	mov.u32 	%r39, %tid.y;
	mov.u32 	%r28, %ctaid.y;
	mov.u32 	%r29, %ntid.y;
	mad.lo.s32 	%r4, %r28, %r29, %r39;
	setp.lt.s32 	%p1, %r24, 1;
	mov.f32 	%f64, 0f00000000;
	@%p1 bra 	$L__BB0_7;
	add.s32 	%r30, %r24, 15;
	shr.u32 	%r31, %r30, 4;
	mul.lo.s32 	%r32, %r39, 68;
	mov.u32 	%r33, _ZZ11tiledMatMulPK6__halfS1_PfiiiE10cachetileA;
	add.s32 	%r5, %r33, %r32;
	shl.b32 	%r34, %r37, 2;
	add.s32 	%r6, %r5, %r34;
	mov.u32 	%r35, _ZZ11tiledMatMulPK6__halfS1_PfiiiE10cachetileB;
	add.s32 	%r8, %r35, %r34;
	add.s32 	%r7, %r8, %r32;
	neg.s32 	%r41, %r31;
	mad.lo.s32 	%r40, %r39, %r25, %r2;
	shl.b32 	%r11, %r25, 4;
	mad.lo.s32 	%r38, %r24, %r4, %r37;
	cvta.to.global.u64 	%rd1, %rd3;
	cvta.to.global.u64 	%rd2, %rd4;
	mov.f32 	%f64, 0f00000000;
$L__BB0_2:
	setp.ge.s32 	%p2, %r4, %r23;
	setp.ge.s32 	%p3, %r37, %r24;
	mov.f32 	%f62, 0f00000000;
	or.pred  	%p4, %p3, %p2;
	@%p4 bra 	$L__BB0_4;
	mul.wide.u32 	%rd6, %r38, 2;
	add.s64 	%rd7, %rd1, %rd6;
	ld.global.u16 	%rs1, [%rd7];
	// begin inline asm
	{  cvt.f32.f16 %f62, %rs1;}

	// end inline asm
$L__BB0_4:
	setp.ge.s32 	%p5, %r2, %r25;
	st.shared.f32 	[%r6], %f62;
	setp.ge.s32 	%p6, %r39, %r24;
	mov.f32 	%f63, 0f00000000;
	or.pred  	%p7, %p5, %p6;
	@%p7 bra 	$L__BB0_6;
	mul.wide.s32 	%rd8, %r40, 2;
	add.s64 	%rd9, %rd2, %rd8;
	ld.global.u16 	%rs2, [%rd9];
	// begin inline asm
	{  cvt.f32.f16 %f63, %rs2;}

	// end inline asm
$L__BB0_6:
	st.shared.f32 	[%r7], %f63;
	bar.sync 	0;
	ld.shared.f32 	%f14, [%r5];
	ld.shared.f32 	%f15, [%r8];
	fma.rn.f32 	%f16, %f14, %f15, %f64;
	ld.shared.f32 	%f17, [%r5+4];
	ld.shared.f32 	%f18, [%r8+68];
	fma.rn.f32 	%f19, %f17, %f18, %f16;
	ld.shared.f32 	%f20, [%r5+8];
	ld.shared.f32 	%f21, [%r8+136];
	fma.rn.f32 	%f22, %f20, %f21, %f19;
	ld.shared.f32 	%f23, [%r5+12];
	ld.shared.f32 	%f24, [%r8+204];
	fma.rn.f32 	%f25, %f23, %f24, %f22;
	ld.shared.f32 	%f26, [%r5+16];
	ld.shared.f32 	%f27, [%r8+272];
	fma.rn.f32 	%f28, %f26, %f27, %f25;
	ld.shared.f32 	%f29, [%r5+20];
	ld.shared.f32 	%f30, [%r8+340];
	fma.rn.f32 	%f31, %f29, %f30, %f28;
	ld.shared.f32 	%f32, [%r5+24];
	ld.shared.f32 	%f33, [%r8+408];
	fma.rn.f32 	%f34, %f32, %f33, %f31;
	ld.shared.f32 	%f35, [%r5+28];
	ld.shared.f32 	%f36, [%r8+476];
	fma.rn.f32 	%f37, %f35, %f36, %f34;
	ld.shared.f32 	%f38, [%r5+32];
	ld.shared.f32 	%f39, [%r8+544];
	fma.rn.f32 	%f40, %f38, %f39, %f37;
	ld.shared.f32 	%f41, [%r5+36];
	ld.shared.f32 	%f42, [%r8+612];
	fma.rn.f32 	%f43, %f41, %f42, %f40;
	ld.shared.f32 	%f44, [%r5+40];
	ld.shared.f32 	%f45, [%r8+680];
	fma.rn.f32 	%f46, %f44, %f45, %f43;
	ld.shared.f32 	%f47, [%r5+44];
	ld.shared.f32 	%f48, [%r8+748];
	fma.rn.f32 	%f49, %f47, %f48, %f46;
	ld.shared.f32 	%f50, [%r5+48];
	ld.shared.f32 	%f51, [%r8+816];
	fma.rn.f32 	%f52, %f50, %f51, %f49;
	ld.shared.f32 	%f53, [%r5+52];
	ld.shared.f32 	%f54, [%r8+884];
	fma.rn.f32 	%f55, %f53, %f54, %f52;
	ld.shared.f32 	%f56, [%r5+56];
	ld.shared.f32 	%f57, [%r8+952];
	fma.rn.f32 	%f58, %f56, %f57, %f55;
	ld.shared.f32 	%f59, [%r5+60];
	ld.shared.f32 	%f60, [%r8+1020];
	fma.rn.f32 	%f64, %f59, %f60, %f58;
	bar.sync 	0;
	add.s32 	%r41, %r41, 1;
	setp.ne.s32 	%p8, %r41, 0;
	add.s32 	%r40, %r40, %r11;
	add.s32 	%r39, %r39, 16;
	add.s32 	%r38, %r38, 16;
	add.s32 	%r37, %r37, 16;
	@%p8 bra 	$L__BB0_2;
$L__BB0_7:
	setp.ge.s32 	%p9, %r2, %r25;
	setp.ge.s32 	%p10, %r4, %r23;
	or.pred  	%p11, %p9, %p10;
	@%p11 bra 	$L__BB0_9;
	mad.lo.s32 	%r36, %r25, %r4, %r2;
	cvta.to.global.u64 	%rd10, %rd5;
	mul.wide.s32 	%rd11, %r36, 4;
	add.s64 	%rd12, %rd10, %rd11;
	st.global.f32 	[%rd12], %f64;
$L__BB0_9:
	ret;

}
	// .globl	_Z16multiplierKernelPfP6__halfiiff
.visible .entry _Z16multiplierKernelPfP6__halfiiff(
	.param .u64 .ptr .align 1 _Z16multiplierKernelPfP6__halfiiff_param_0,
	.param .u64 .ptr .align 1 _Z16multiplierKernelPfP6__halfiiff_param_1,
	.param .u32 _Z16multiplierKernelPfP6__halfiiff_param_2,
	.param .u32 _Z16multiplierKernelPfP6__halfiiff_param_3,
	.param .f32 _Z16multiplierKernelPfP6__halfiiff_param_4,
	.param .f32 _Z16multiplierKernelPfP6__halfiiff_param_5
)
{
	.reg .pred 	%p<2>;
	.reg .b16 	%rs<3>;
	.reg .b32 	%r<8>;
	.reg .b32 	%f<7>;
	.reg .b64 	%rd<9>;

	ld.param.u64 	%rd1, [_Z16multiplierKernelPfP6__halfiiff_param_0];
	ld.param.u64 	%rd2, [_Z16multiplierKernelPfP6__halfiiff_param_1];
	ld.param.u32 	%r2, [_Z16multiplierKernelPfP6__halfiiff_param_2];
	ld.param.u32 	%r3, [_Z16multiplierKernelPfP6__halfiiff_param_3];
	ld.param.f32 	%f1, [_Z16multiplierKernelPfP6__halfiiff_param_4];
	ld.param.f32 	%f2, [_Z16multiplierKernelPfP6__halfiiff_param_5];
	mov.u32 	%r4, %tid.x;
	mov.u32 	%r5, %ctaid.x;
	mov.u32 	%r6, %ntid.x;
	mad.lo.s32 	%r1, %r5, %r6, %r4;
	mul.lo.s32 	%r7, %r3, %r2;
	setp.ge.s32 	%p1, %r1, %r7;
	@%p1 bra 	$L__BB1_2;
	cvta.to.global.u64 	%rd3, %rd2;
	cvta.to.global.u64 	%rd4, %rd1;
	mul.wide.s32 	%rd5, %r1, 2;
	add.s64 	%rd6, %rd3, %rd5;
	ld.global.u16 	%rs1, [%rd6];
	// begin inline asm
	{  cvt.f32.f16 %f3, %rs1;}

	// end inline asm
	mul.wide.s32 	%rd7, %r1, 4;
	add.s64 	%rd8, %rd4, %rd7;
	ld.global.f32 	%f5, [%rd8];
	mul.f32 	%f6, %f1, %f5;
	fma.rn.f32 	%f4, %f2, %f3, %f6;
	// begin inline asm
	{  cvt.rn.f16.f32 %rs2, %f4;}

	// end inline asm
	st.global.u16 	[%rd6], %rs2;
$L__BB1_2:
	ret;

}


// ===== COMPILED SASS (sm_100) =====

	.target	sm_100

	.elftype	@"ET_EXEC"


//--------------------- .note.nv.tkinfo           --------------------------
	.section	.note.nv.tkinfo,"",@"SHT_NOTE"
	.sectionflags	@"SHF_NOTE_NV_TKINFO"
	.tkinfo
        /*0018*/ 	.word	0x00000002
        /*0030*/ 	.string	""
        /*0030*/ 	.string	"ptxas"
        /*0030*/ 	.string	"Cuda compilation tools, release 13.0, V13.0.88"
        /*0030*/ 	.string	"Build cuda_13.0.r13.0/compiler.36424714_0"
        /*0030*/ 	.string	"-arch sm_100 -m 64 "



//--------------------- .note.nv.cuinfo           --------------------------
	.section	.note.nv.cuinfo,"",@"SHT_NOTE"
	.sectionflags	@"SHF_NOTE_NV_CUINFO"
        /*0018*/ 	.short	0x0002
        /*001a*/ 	.short	0x0064
        /*001c*/ 	.short	0x0082
	.zero		2


//--------------------- .nv.info                  --------------------------
	.section	.nv.info,"",@"SHT_CUDA_INFO"
	.align	4


	//----- nvinfo : EIATTR_REGCOUNT
	.align		4
        /*0000*/ 	.byte	0x04, 0x2f
        /*0002*/ 	.short	(.L_1 - .L_0)
	.align		4
.L_0:
        /*0004*/ 	.word	index@(_Z11tiledMatMulPK6__halfS1_Pfiii)
        /*0008*/ 	.word	0x00000020


	//----- nvinfo : EIATTR_FRAME_SIZE
	.align		4
.L_1:
        /*000c*/ 	.byte	0x04, 0x11
        /*000e*/ 	.short	(.L_3 - .L_2)
	.align		4
.L_2:
        /*0010*/ 	.word	index@(_Z11tiledMatMulPK6__halfS1_Pfiii)
        /*0014*/ 	.word	0x00000000


	//----- nvinfo : EIATTR_REGCOUNT
	.align		4
.L_3:
        /*0018*/ 	.byte	0x04, 0x2f
        /*001a*/ 	.short	(.L_5 - .L_4)
	.align		4
.L_4:
        /*001c*/ 	.word	index@(_Z16multiplierKernelPfP6__halfiiff)
        /*0020*/ 	.word	0x0000000a


	//----- nvinfo : EIATTR_FRAME_SIZE
	.align		4
.L_5:
        /*0024*/ 	.byte	0x04, 0x11
        /*0026*/ 	.short	(.L_7 - .L_6)
	.align		4
.L_6:
        /*0028*/ 	.word	index@(_Z16multiplierKernelPfP6__halfiiff)
        /*002c*/ 	.word	0x00000000


	//----- nvinfo : EIATTR_MIN_STACK_SIZE
	.align		4
.L_7:
        /*0030*/ 	.byte	0x04, 0x12
        /*0032*/ 	.short	(.L_9 - .L_8)
	.align		4
.L_8:
        /*0034*/ 	.word	index@(_Z16multiplierKernelPfP6__halfiiff)
        /*0038*/ 	.word	0x00000000


	//----- nvinfo : EIATTR_MIN_STACK_SIZE
	.align		4
.L_9:
        /*003c*/ 	.byte	0x04, 0x12
        /*003e*/ 	.short	(.L_11 - .L_10)
	.align		4
.L_10:
        /*0040*/ 	.word	index@(_Z11tiledMatMulPK6__halfS1_Pfiii)
        /*0044*/ 	.word	0x00000000
.L_11:


//--------------------- .nv.compat                --------------------------
	.section	.nv.compat,"",@"SHT_CUDA_COMPAT_INFO"
	.align	4
        /*0000*/ 	.byte	0x02, 0x09, 0x00, 0x00, 0x02, 0x02, 0x01, 0x00, 0x02, 0x05, 0x05, 0x00, 0x03, 0x07, 0x01, 0x01
        /*0010*/ 	.byte	0x02, 0x03, 0x00, 0x00, 0x02, 0x06, 0x01, 0x00, 0x04, 0x0b, 0x08, 0x00, 0x09, 0x00, 0x00, 0x00
        /*0020*/ 	.byte	0x00, 0x00, 0x00, 0x00


//--------------------- .nv.info._Z16multiplierKernelPfP6__halfiiff --------------------------
	.section	.nv.info._Z16multiplierKernelPfP6__halfiiff,"",@"SHT_CUDA_INFO"
	.sectionflags	@""
	.align	4


	//----- nvinfo : EIATTR_CUDA_API_VERSION
	.align		4
        /*0000*/ 	.byte	0x04, 0x37
        /*0002*/ 	.short	(.L_13 - .L_12)
.L_12:
        /*0004*/ 	.word	0x00000082


	//----- nvinfo : EIATTR_KPARAM_INFO
	.align		4
.L_13:
        /*0008*/ 	.byte	0x04, 0x17
        /*000a*/ 	.short	(.L_15 - .L_14)
.L_14:
        /*000c*/ 	.word	0x00000000
        /*0010*/ 	.short	0x0005
        /*0012*/ 	.short	0x001c
        /*0014*/ 	.byte	0x00, 0xf0, 0x11, 0x00


	//----- nvinfo : EIATTR_KPARAM_INFO
	.align		4
.L_15:
        /*0018*/ 	.byte	0x04, 0x17
        /*001a*/ 	.short	(.L_17 - .L_16)
.L_16:
        /*001c*/ 	.word	0x00000000
        /*0020*/ 	.short	0x0004
        /*0022*/ 	.short	0x0018
        /*0024*/ 	.byte	0x00, 0xf0, 0x11, 0x00


	//----- nvinfo : EIATTR_KPARAM_INFO
	.align		4
.L_17:
        /*0028*/ 	.byte	0x04, 0x17
        /*002a*/ 	.short	(.L_19 - .L_18)
.L_18:
        /*002c*/ 	.word	0x00000000
        /*0030*/ 	.short	0x0003
        /*0032*/ 	.short	0x0014
        /*0034*/ 	.byte	0x00, 0xf0, 0x11, 0x00


	//----- nvinfo : EIATTR_KPARAM_INFO
	.align		4
.L_19:
        /*0038*/ 	.byte	0x04, 0x17
        /*003a*/ 	.short	(.L_21 - .L_20)
.L_20:
        /*003c*/ 	.word	0x00000000
        /*0040*/ 	.short	0x0002
        /*0042*/ 	.short	0x0010
        /*0044*/ 	.byte	0x00, 0xf0, 0x11, 0x00


	//----- nvinfo : EIATTR_KPARAM_INFO
	.align		4
.L_21:
        /*0048*/ 	.byte	0x04, 0x17
        /*004a*/ 	.short	(.L_23 - .L_22)
.L_22:
        /*004c*/ 	.word	0x00000000
        /*0050*/ 	.short	0x0001
        /*0052*/ 	.short	0x0008
        /*0054*/ 	.byte	0x00, 0xf5, 0x21, 0x00


	//----- nvinfo : EIATTR_KPARAM_INFO
	.align		4
.L_23:
        /*0058*/ 	.byte	0x04, 0x17
        /*005a*/ 	.short	(.L_25 - .L_24)
.L_24:
        /*005c*/ 	.word	0x00000000
        /*0060*/ 	.short	0x0000
        /*0062*/ 	.short	0x0000
        /*0064*/ 	.byte	0x00, 0xf5, 0x21, 0x00


	//----- nvinfo : EIATTR_SPARSE_MMA_MASK
	.align		4
.L_25:
        /*0068*/ 	.byte	0x03, 0x50
        /*006a*/ 	.short	0x0000


	//----- nvinfo : EIATTR_MAXREG_COUNT
	.align		4
        /*006c*/ 	.byte	0x03, 0x1b
        /*006e*/ 	.short	0x00ff


	//----- nvinfo : EIATTR_MERCURY_ISA_VERSION
	.align		4
        /*0070*/ 	.byte	0x03, 0x5f
        /*0072*/ 	.short	0x0101


	//----- nvinfo : EIATTR_VRC_CTA_INIT_COUNT
	.align		4
        /*0074*/ 	.byte	0x02, 0x4a
	.zero		1
	.zero		1


	//----- nvinfo : EIATTR_EXIT_INSTR_OFFSETS
	.align		4
        /*0078*/ 	.byte	0x04, 0x1c
        /*007a*/ 	.short	(.L_27 - .L_26)


	//   ....[0]....
.L_26:
        /*007c*/ 	.word	0x00000080


	//   ....[1]....
        /*0080*/ 	.word	0x00000160


	//----- nvinfo : EIATTR_CBANK_PARAM_SIZE
	.align		4
.L_27:
        /*0084*/ 	.byte	0x03, 0x19
        /*0086*/ 	.short	0x0020


	//----- nvinfo : EIATTR_PARAM_CBANK
	.align		4
        /*0088*/ 	.byte	0x04, 0x0a
        /*008a*/ 	.short	(.L_29 - .L_28)
	.align		4
.L_28:
        /*008c*/ 	.word	index@(.nv.constant0._Z16multiplierKernelPfP6__halfiiff)
        /*0090*/ 	.short	0x0380
        /*0092*/ 	.short	0x0020


	//----- nvinfo : EIATTR_SW_WAR
	.align		4
.L_29:
        /*0094*/ 	.byte	0x04, 0x36
        /*0096*/ 	.short	(.L_31 - .L_30)
.L_30:
        /*0098*/ 	.word	0x00000008
.L_31:


//--------------------- .nv.info._Z11tiledMatMulPK6__halfS1_Pfiii --------------------------
	.section	.nv.info._Z11tiledMatMulPK6__halfS1_Pfiii,"",@"SHT_CUDA_INFO"
	.sectionflags	@""
	.align	4


	//----- nvinfo : EIATTR_CUDA_API_VERSION
	.align		4
        /*0000*/ 	.byte	0x04, 0x37
        /*0002*/ 	.short	(.L_33 - .L_32)
.L_32:
        /*0004*/ 	.word	0x00000082


	//----- nvinfo : EIATTR_KPARAM_INFO
	.align		4
.L_33:
        /*0008*/ 	.byte	0x04, 0x17
        /*000a*/ 	.short	(.L_35 - .L_34)
.L_34:
        /*000c*/ 	.word	0x00000000
        /*0010*/ 	.short	0x0005
        /*0012*/ 	.short	0x0020
        /*0014*/ 	.byte	0x00, 0xf0, 0x11, 0x00


	//----- nvinfo : EIATTR_KPARAM_INFO
	.align		4
.L_35:
        /*0018*/ 	.byte	0x04, 0x17
        /*001a*/ 	.short	(.L_37 - .L_36)
.L_36:
        /*001c*/ 	.word	0x00000000
        /*0020*/ 	.short	0x0004
        /*0022*/ 	.short	0x001c
        /*0024*/ 	.byte	0x00, 0xf0, 0x11, 0x00


	//----- nvinfo : EIATTR_KPARAM_INFO
	.align		4
.L_37:
        /*0028*/ 	.byte	0x04, 0x17
        /*002a*/ 	.short	(.L_39 - .L_38)
.L_38:
        /*002c*/ 	.word	0x00000000
        /*0030*/ 	.short	0x0003
        /*0032*/ 	.short	0x0018
        /*0034*/ 	.byte	0x00, 0xf0, 0x11, 0x00


	//----- nvinfo : EIATTR_KPARAM_INFO
	.align		4
.L_39:
        /*0038*/ 	.byte	0x04, 0x17
        /*003a*/ 	.short	(.L_41 - .L_40)
.L_40:
        /*003c*/ 	.word	0x00000000
        /*0040*/ 	.short	0x0002
        /*0042*/ 	.short	0x0010
        /*0044*/ 	.byte	0x00, 0xf5, 0x21, 0x00


	//----- nvinfo : EIATTR_KPARAM_INFO
	.align		4
.L_41:
        /*0048*/ 	.byte	0x04, 0x17
        /*004a*/ 	.short	(.L_43 - .L_42)
.L_42:
        /*004c*/ 	.word	0x00000000
        /*0050*/ 	.short	0x0001
        /*0052*/ 	.short	0x0008
        /*0054*/ 	.byte	0x00, 0xf5, 0x21, 0x00


	//----- nvinfo : EIATTR_KPARAM_INFO
	.align		4
.L_43:
        /*0058*/ 	.byte	0x04, 0x17
        /*005a*/ 	.short	(.L_45 - .L_44)
.L_44:
        /*005c*/ 	.word	0x00000000
        /*0060*/ 	.short	0x0000
        /*0062*/ 	.short	0x0000
        /*0064*/ 	.byte	0x00, 0xf5, 0x21, 0x00


	//----- nvinfo : EIATTR_SPARSE_MMA_MASK
	.align		4
.L_45:
        /*0068*/ 	.byte	0x03, 0x50
        /*006a*/ 	.short	0x0000


	//----- nvinfo : EIATTR_MAXREG_COUNT
	.align		4
        /*006c*/ 	.byte	0x03, 0x1b
        /*006e*/ 	.short	0x00ff


	//----- nvinfo : EIATTR_NUM_BARRIERS
	.align		4
        /*0070*/ 	.byte	0x02, 0x4c
        /*0072*/ 	.byte	0x01
	.zero		1


	//----- nvinfo : EIATTR_MERCURY_ISA_VERSION
	.align		4
        /*0074*/ 	.byte	0x03, 0x5f
        /*0076*/ 	.short	0x0101


	//----- nvinfo : EIATTR_VRC_CTA_INIT_COUNT
	.align		4
        /*0078*/ 	.byte	0x02, 0x4a
	.zero		1
	.zero		1


	//----- nvinfo : EIATTR_EXIT_INSTR_OFFSETS
	.align		4
        /*007c*/ 	.byte	0x04, 0x1c
        /*007e*/ 	.short	(.L_47 - .L_46)


	//   ....[0]....
.L_46:
        /*0080*/ 	.word	0x00000700


	//   ....[1]....
        /*0084*/ 	.word	0x00000750


	//----- nvinfo : EIATTR_CBANK_PARAM_SIZE
	.align		4
.L_47:
        /*0088*/ 	.byte	0x03, 0x19
        /*008a*/ 	.short	0x0024


	//----- nvinfo : EIATTR_PARAM_CBANK
	.align		4
        /*008c*/ 	.byte	0x04, 0x0a
        /*008e*/ 	.short	(.L_49 - .L_48)
	.align		4
.L_48:
        /*0090*/ 	.word	index@(.nv.constant0._Z11tiledMatMulPK6__halfS1_Pfiii)
        /*0094*/ 	.short	0x0380
        /*0096*/ 	.short	0x0024


	//----- nvinfo : EIATTR_SW_WAR
	.align		4
.L_49:
        /*0098*/ 	.byte	0x04, 0x36
        /*009a*/ 	.short	(.L_51 - .L_50)
.L_50:
        /*009c*/ 	.word	0x00000008
.L_51:


//--------------------- .nv.callgraph             --------------------------
	.section	.nv.callgraph,"",@"SHT_CUDA_CALLGRAPH"
	.align	4
	.sectionentsize	8
	.align		4
        /*0000*/ 	.word	0x00000000
	.align		4
        /*0004*/ 	.word	0xffffffff
	.align		4
        /*0008*/ 	.word	0x00000000
	.align		4
        /*000c*/ 	.word	0xfffffffe
	.align		4
        /*0010*/ 	.word	0x00000000
	.align		4
        /*0014*/ 	.word	0xfffffffd
	.align		4
        /*0018*/ 	.word	0x00000000
	.align		4
        /*001c*/ 	.word	0xfffffffc


//--------------------- .text._Z16multiplierKernelPfP6__halfiiff --------------------------
	.section	.text._Z16multiplierKernelPfP6__halfiiff,"ax",@progbits
	.align	128
        .global         _Z16multiplierKernelPfP6__halfiiff
        .type           _Z16multiplierKernelPfP6__halfiiff,@function
        .size           _Z16multiplierKernelPfP6__halfiiff,(.L_x_4 - _Z16multiplierKernelPfP6__halfiiff)
        .other          _Z16multiplierKernelPfP6__halfiiff,@"STO_CUDA_ENTRY STV_DEFAULT"
_Z16multiplierKernelPfP6__halfiiff:
.text._Z16multiplierKernelPfP6__halfiiff:
[----:B------:R-:W-:Y:S01]  /*0000*/  LDC R1, c[0x0][0x37c] ;  /* 0x0000df00ff017b82 */ /* 0x000fe20000000800 */
[----:B------:R-:W0:Y:S07]  /*0010*/  S2R R7, SR_TID.X ;  /* 0x0000000000077919 */ /* 0x000e2e0000002100 */
[----:B------:R-:W0:Y:S01]  /*0020*/  S2UR UR6, SR_CTAID.X ;  /* 0x00000000000679c3 */ /* 0x000e220000002500 */
[----:B------:R-:W1:Y:S07]  /*0030*/  LDCU.64 UR4, c[0x0][0x390] ;  /* 0x00007200ff0477ac */ /* 0x000e6e0008000a00 */
[----:B------:R-:W0:Y:S01]  /*0040*/  LDC R0, c[0x0][0x360] ;  /* 0x0000d800ff007b82 */ /* 0x000e220000000800 */
[----:B-1----:R-:W-:Y:S01]  /*0050*/  UIMAD UR4, UR5, UR4, URZ ;  /* 0x00000004050472a4 */ /* 0x002fe2000f8e02ff */
[----:B0-----:R-:W-:-:S05]  /*0060*/  IMAD R7, R0, UR6, R7 ;  /* 0x0000000600077c24 */ /* 0x001fca000f8e0207 */
[----:B------:R-:W-:-:S13]  /*0070*/  ISETP.GE.AND P0, PT, R7, UR4, PT ;  /* 0x0000000407007c0c */ /* 0x000fda000bf06270 */
[----:B------:R-:W-:Y:S05]  /*0080*/  @P0 EXIT ;  /* 0x000000000000094d */ /* 0x000fea0003800000 */
[----:B------:R-:W0:Y:S01]  /*0090*/  LDC.64 R2, c[0x0][0x388] ;  /* 0x0000e200ff027b82 */ /* 0x000e220000000a00 */
[----:B------:R-:W1:Y:S01]  /*00a0*/  LDCU.64 UR4, c[0x0][0x358] ;  /* 0x00006b00ff0477ac */ /* 0x000e620008000a00 */
[----:B------:R-:W2:Y:S06]  /*00b0*/  LDCU.64 UR6, c[0x0][0x398] ;  /* 0x00007300ff0677ac */ /* 0x000eac0008000a00 */
[----:B------:R-:W3:Y:S01]  /*00c0*/  LDC.64 R4, c[0x0][0x380] ;  /* 0x0000e000ff047b82 */ /* 0x000ee20000000a00 */
[----:B0-----:R-:W-:-:S05]  /*00d0*/  IMAD.WIDE R2, R7, 0x2, R2 ;  /* 0x0000000207027825 */ /* 0x001fca00078e0202 */
[----:B-1----:R-:W4:Y:S01]  /*00e0*/  LDG.E.U16 R0, desc[UR4][R2.64] ;  /* 0x0000000402007981 */ /* 0x002f22000c1e1500 */
[----:B---3--:R-:W-:-:S06]  /*00f0*/  IMAD.WIDE R4, R7, 0x4, R4 ;  /* 0x0000000407047825 */ /* 0x008fcc00078e0204 */
[----:B------:R-:W2:Y:S01]  /*0100*/  LDG.E R4, desc[UR4][R4.64] ;  /* 0x0000000404047981 */ /* 0x000ea2000c1e1900 */
[----:B----4-:R-:W-:Y:S02]  /*0110*/  HADD2.F32 R0, -RZ, R0.H0_H0 ;  /* 0x20000000ff007230 */ /* 0x010fe40000004100 */
[----:B--2---:R-:W-:-:S04]  /*0120*/  FMUL R7, R4, UR6 ;  /* 0x0000000604077c20 */ /* 0x004fc80008400000 */
[----:B------:R-:W-:-:S05]  /*0130*/  FFMA R0, R0, UR7, R7 ;  /* 0x0000000700007c23 */ /* 0x000fca0008000007 */
[----:B------:R-:W-:-:S05]  /*0140*/  F2FP.F16.F32.PACK_AB R0, RZ, R0 ;  /* 0x00000000ff00723e */ /* 0x000fca00000000ff */
[----:B------:R-:W-:Y:S01]  /*0150*/  STG.E.U16 desc[UR4][R2.64], R0 ;  /* 0x0000000002007986 */ /* 0x000fe2000c101504 */
[----:B------:R-:W-:Y:S05]  /*0160*/  EXIT ;  /* 0x000000000000794d */ /* 0x000fea0003800000 */
.L_x_0:
[----:B------:R-:W-:-:S00]  /*0170*/  BRA `(.L_x_0) ;  /* 0xfffffffc00fc7947 */ /* 0x000fc0000383ffff */
[----:B------:R-:W-:-:S00]  /*0180*/  NOP ;  /* 0x0000000000007918 */ /* 0x000fc00000000000 */
[----:B------:R-:W-:-:S00]  /*0190*/  NOP ;  /* 0x0000000000007918 */ /* 0x000fc00000000000 */
[----:B------:R-:W-:-:S00]  /*01a0*/  NOP ;  /* 0x0000000000007918 */ /* 0x000fc00000000000 */
[----:B------:R-:W-:-:S00]  /*01b0*/  NOP ;  /* 0x0000000000007918 */ /* 0x000fc00000000000 */
[----:B------:R-:W-:-:S00]  /*01c0*/  NOP ;  /* 0x0000000000007918 */ /* 0x000fc00000000000 */
[----:B------:R-:W-:-:S00]  /*01d0*/  NOP ;  /* 0x0000000000007918 */ /* 0x000fc00000000000 */
[----:B------:R-:W-:-:S00]  /*01e0*/  NOP ;  /* 0x0000000000007918 */ /* 0x000fc00000000000 */
[----:B------:R-:W-:-:S00]  /*01f0*/  NOP ;  /* 0x0000000000007918 */ /* 0x000fc00000000000 */
.L_x_4:


//--------------------- .text._Z11tiledMatMulPK6__halfS1_Pfiii --------------------------
	.section	.text._Z11tiledMatMulPK6__halfS1_Pfiii,"ax",@progbits
	.align	128
        .global         _Z11tiledMatMulPK6__halfS1_Pfiii
        .type           _Z11tiledMatMulPK6__halfS1_Pfiii,@function
        .size           _Z11tiledMatMulPK6__halfS1_Pfiii,(.L_x_5 - _Z11tiledMatMulPK6__halfS1_Pfiii)
        .other          _Z11tiledMatMulPK6__halfS1_Pfiii,@"STO_CUDA_ENTRY STV_DEFAULT"
_Z11tiledMatMulPK6__halfS1_Pfiii:
.text._Z11tiledMatMulPK6__halfS1_Pfiii:
[----:B------:R-:W-:Y:S01]  /*0000*/  LDC R1, c[0x0][0x37c] ;  /* 0x0000df00ff017b82 */ /* 0x000fe20000000800 */
[----:B------:R-:W0:Y:S01]  /*0010*/  S2R R9, SR_TID.X ;  /* 0x0000000000097919 */ /* 0x000e220000002100 */
[----:B------:R-:W1:Y:S06]  /*0020*/  LDCU UR8, c[0x0][0x39c] ;  /* 0x00007380ff0877ac */ /* 0x000e6c0008000800 */
[----:B------:R-:W0:Y:S01]  /*0030*/  LDC R0, c[0x0][0x360] ;  /* 0x0000d800ff007b82 */ /* 0x000e220000000800 */
[----:B------:R-:W-:Y:S01]  /*0040*/  HFMA2 R14, -RZ, RZ, 0, 0 ;  /* 0x00000000ff0e7431 */ /* 0x000fe200000001ff */
[----:B------:R-:W2:Y:S01]  /*0050*/  S2R R7, SR_TID.Y ;  /* 0x0000000000077919 */ /* 0x000ea20000002200 */
[----:B------:R-:W3:Y:S05]  /*0060*/  LDCU.64 UR6, c[0x0][0x358] ;  /* 0x00006b00ff0677ac */ /* 0x000eea0008000a00 */
[----:B------:R-:W0:Y:S08]  /*0070*/  S2UR UR4, SR_CTAID.X ;  /* 0x00000000000479c3 */ /* 0x000e300000002500 */
[----:B------:R-:W2:Y:S01]  /*0080*/  S2UR UR5, SR_CTAID.Y ;  /* 0x00000000000579c3 */ /* 0x000ea20000002600 */
[----:B-1----:R-:W-:-:S07]  /*0090*/  UISETP.GE.AND UP0, UPT, UR8, 0x1, UPT ;  /* 0x000000010800788c */ /* 0x002fce000bf06270 */
[----:B------:R-:W2:Y:S01]  /*00a0*/  LDC R2, c[0x0][0x364] ;  /* 0x0000d900ff027b82 */ /* 0x000ea20000000800 */
[----:B0-----:R-:W-:Y:S02]  /*00b0*/  IMAD R3, R0, UR4, R9 ;  /* 0x0000000400037c24 */ /* 0x001fe4000f8e0209 */
[----:B--2---:R-:W-:Y:S01]  /*00c0*/  IMAD R2, R2, UR5, R7 ;  /* 0x0000000502027c24 */ /* 0x004fe2000f8e0207 */
[----:B---3--:R-:W-:Y:S06]  /*00d0*/  BRA.U !UP0, `(.L_x_1) ;  /* 0x0000000508787547 */ /* 0x008fec000b800000 */
[----:B------:R-:W0:Y:S01]  /*00e0*/  S2R R8, SR_CgaCtaId ;  /* 0x0000000000087919 */ /* 0x000e220000008800 */
[----:B------:R-:W1:Y:S01]  /*00f0*/  LDC R4, c[0x0][0x3a0] ;  /* 0x0000e800ff047b82 */ /* 0x000e620000000800 */
[----:B------:R-:W2:Y:S01]  /*0100*/  LDCU UR9, c[0x0][0x398] ;  /* 0x00007300ff0977ac */ /* 0x000ea20008000800 */
[----:B------:R-:W-:Y:S02]  /*0110*/  MOV R5, 0x400 ;  /* 0x0000040000057802 */ /* 0x000fe40000000f00 */
[----:B------:R-:W-:Y:S01]  /*0120*/  MOV R0, R7 ;  /* 0x0000000700007202 */ /* 0x000fe20000000f00 */
[----:B------:R-:W3:Y:S01]  /*0130*/  LDCU UR5, c[0x0][0x3a0] ;  /* 0x00007400ff0577ac */ /* 0x000ee20008000800 */
[----:B------:R-:W-:Y:S02]  /*0140*/  IADD3 R6, PT, PT, R5, 0x440, RZ ;  /* 0x0000044005067810 */ /* 0x000fe40007ffe0ff */
[----:B------:R-:W-:Y:S01]  /*0150*/  MOV R14, RZ ;  /* 0x000000ff000e7202 */ /* 0x000fe20000000f00 */
[----:B------:R-:W-:Y:S01]  /*0160*/  UIADD3 UR4, UPT, UPT, UR8, 0xf, URZ ;  /* 0x0000000f08047890 */ /* 0x000fe2000fffe0ff */
[----:B------:R-:W4:Y:S03]  /*0170*/  LDCU UR10, c[0x0][0x39c] ;  /* 0x00007380ff0a77ac */ /* 0x000f260008000800 */
[----:B------:R-:W-:Y:S01]  /*0180*/  USHF.R.U32.HI UR4, URZ, 0x4, UR4 ;  /* 0x00000004ff047899 */ /* 0x000fe20008011604 */
[----:B--2---:R-:W-:-:S03]  /*0190*/  ISETP.GE.AND P1, PT, R2, UR9, PT ;  /* 0x0000000902007c0c */ /* 0x004fc6000bf26270 */
[----:B------:R-:W-:Y:S01]  /*01a0*/  UIADD3 UR4, UPT, UPT, -UR4, URZ, URZ ;  /* 0x000000ff04047290 */ /* 0x000fe2000fffe1ff */
[----:B---3--:R-:W-:Y:S01]  /*01b0*/  IMAD R11, R0, UR5, R3 ;  /* 0x00000005000b7c24 */ /* 0x008fe2000f8e0203 */
[C---:B0-----:R-:W-:Y:S02]  /*01c0*/  LEA R7, R8.reuse, R5, 0x18 ;  /* 0x0000000508077211 */ /* 0x041fe400078ec0ff */
[----:B------:R-:W-:Y:S02]  /*01d0*/  LEA R6, R8, R6, 0x18 ;  /* 0x0000000608067211 */ /* 0x000fe400078ec0ff */
[----:B------:R-:W-:Y:S01]  /*01e0*/  MOV R5, R9 ;  /* 0x0000000900057202 */ /* 0x000fe20000000f00 */
[----:B------:R-:W-:-:S03]  /*01f0*/  IMAD R8, R0, 0x44, R7 ;  /* 0x0000004400087824 */ /* 0x000fc600078e0207 */
[C---:B------:R-:W-:Y:S01]  /*0200*/  LEA R7, R5.reuse, R6, 0x2 ;  /* 0x0000000605077211 */ /* 0x040fe200078e10ff */
[----:B------:R-:W-:Y:S01]  /*0210*/  IMAD R6, R2, UR8, R5 ;  /* 0x0000000802067c24 */ /* 0x000fe2000f8e0205 */
[----:B------:R-:W-:-:S03]  /*0220*/  LEA R10, R5, R8, 0x2 ;  /* 0x00000008050a7211 */ /* 0x000fc600078e10ff */
[----:B----4-:R-:W-:-:S07]  /*0230*/  IMAD R9, R0, 0x44, R7 ;  /* 0x0000004400097824 */ /* 0x010fce00078e0207 */
.L_x_2:
[----:B------:R-:W-:Y:S02]  /*0240*/  ISETP.GE.AND P0, PT, R0, UR10, PT ;  /* 0x0000000a00007c0c */ /* 0x000fe4000bf06270 */
[----:B------:R-:W-:Y:S02]  /*0250*/  ISETP.GE.OR P2, PT, R5, UR10, P1 ;  /* 0x0000000a05007c0c */ /* 0x000fe40008f46670 */
[----:B-1----:R-:W-:-:S11]  /*0260*/  ISETP.GE.OR P0, PT, R3, R4, P0 ;  /* 0x000000040300720c */ /* 0x002fd60000706670 */
[----:B------:R-:W0:Y:S08]  /*0270*/  @!P2 LDC.64 R12, c[0x0][0x380] ;  /* 0x0000e000ff0cab82 */ /* 0x000e300000000a00 */
[----:B------:R-:W1:Y:S01]  /*0280*/  @!P0 LDC.64 R16, c[0x0][0x388] ;  /* 0x0000e200ff108b82 */ /* 0x000e620000000a00 */
[----:B0-----:R-:W-:-:S06]  /*0290*/  @!P2 IMAD.WIDE.U32 R12, R6, 0x2, R12 ;  /* 0x00000002060ca825 */ /* 0x001fcc00078e000c */
[----:B------:R-:W2:Y:S01]  /*02a0*/  @!P2 LDG.E.U16 R12, desc[UR6][R12.64] ;  /* 0x000000060c0ca981 */ /* 0x000ea2000c1e1500 */
[----:B-1----:R-:W-:-:S06]  /*02b0*/  @!P0 IMAD.WIDE R16, R11, 0x2, R16 ;  /* 0x000000020b108825 */ /* 0x002fcc00078e0210 */
[----:B------:R-:W3:Y:S01]  /*02c0*/  @!P0 LDG.E.U16 R16, desc[UR6][R16.64] ;  /* 0x0000000610108981 */ /* 0x000ee2000c1e1500 */
[----:B------:R-:W-:Y:S01]  /*02d0*/  HFMA2 R18, -RZ, RZ, 0, 0 ;  /* 0x00000000ff127431 */ /* 0x000fe200000001ff */
[----:B------:R-:W-:Y:S01]  /*02e0*/  MOV R15, RZ ;  /* 0x000000ff000f7202 */ /* 0x000fe20000000f00 */
[----:B------:R-:W-:-:S04]  /*02f0*/  UIADD3 UR4, UPT, UPT, UR4, 0x1, URZ ;  /* 0x0000000104047890 */ /* 0x000fc8000fffe0ff */
[----:B------:R-:W-:Y:S01]  /*0300*/  UISETP.NE.AND UP0, UPT, UR4, URZ, UPT ;  /* 0x000000ff0400728c */ /* 0x000fe2000bf05270 */
[----:B------:R-:W-:Y:S02]  /*0310*/  IADD3 R0, PT, PT, R0, 0x10, RZ ;  /* 0x0000001000007810 */ /* 0x000fe40007ffe0ff */
[----:B------:R-:W-:Y:S02]  /*0320*/  IADD3 R5, PT, PT, R5, 0x10, RZ ;  /* 0x0000001005057810 */ /* 0x000fe40007ffe0ff */
[----:B------:R-:W-:Y:S02]  /*0330*/  IADD3 R6, PT, PT, R6, 0x10, RZ ;  /* 0x0000001006067810 */ /* 0x000fe40007ffe0ff */
[----:B------:R-:W-:Y:S01]  /*0340*/  LEA R11, R4, R11, 0x4 ;  /* 0x0000000b040b7211 */ /* 0x000fe200078e20ff */
[----:B--2---:R-:W-:Y:S02]  /*0350*/  @!P2 HADD2.F32 R15, -RZ, R12.H0_H0 ;  /* 0x2000000cff0fa230 */ /* 0x004fe40000004100 */
[----:B---3--:R-:W-:-:S03]  /*0360*/  @!P0 HADD2.F32 R18, -RZ, R16.H0_H0 ;  /* 0x20000010ff128230 */ /* 0x008fc60000004100 */
[----:B------:R-:W-:Y:S04]  /*0370*/  STS [R10], R15 ;  /* 0x0000000f0a007388 */ /* 0x000fe80000000800 */
[----:B------:R-:W-:Y:S01]  /*0380*/  STS [R9], R18 ;  /* 0x0000001209007388 */ /* 0x000fe20000000800 */
[----:B------:R-:W-:Y:S06]  /*0390*/  BAR.SYNC.DEFER_BLOCKING 0x0 ;  /* 0x0000000000007b1d */ /* 0x000fec0000010000 */
[----:B------:R-:W-:Y:S04]  /*03a0*/  LDS R27, [R8] ;  /* 0x00000000081b7984 */ /* 0x000fe80000000800 */
[----:B------:R-:W0:Y:S04]  /*03b0*/  LDS R26, [R7] ;  /* 0x00000000071a7984 */ /* 0x000e280000000800 */
[----:B------:R-:W-:Y:S04]  /*03c0*/  LDS R29, [R8+0x4] ;  /* 0x00000400081d7984 */ /* 0x000fe80000000800 */
[----:B------:R-:W1:Y:S04]  /*03d0*/  LDS R16, [R7+0x44] ;  /* 0x0000440007107984 */ /* 0x000e680000000800 */
[----:B------:R-:W-:Y:S04]  /*03e0*/  LDS R20, [R8+0x8] ;  /* 0x0000080008147984 */ /* 0x000fe80000000800 */
[----:B------:R-:W2:Y:S04]  /*03f0*/  LDS R21, [R7+0x88] ;  /* 0x0000880007157984 */ /* 0x000ea80000000800 */
[----:B------:R-:W-:Y:S04]  /*0400*/  LDS R24, [R8+0xc] ;  /* 0x00000c0008187984 */ /* 0x000fe80000000800 */
[----:B------:R-:W3:Y:S04]  /*0410*/  LDS R25, [R7+0xcc] ;  /* 0x0000cc0007197984 */ /* 0x000ee80000000800 */
[----:B------:R-:W-:Y:S04]  /*0420*/  LDS R22, [R8+0x10] ;  /* 0x0000100008167984 */ /* 0x000fe80000000800 */
[----:B------:R-:W4:Y:S04]  /*0430*/  LDS R23, [R7+0x110] ;  /* 0x0001100007177984 */ /* 0x000f280000000800 */
[----:B------:R-:W-:Y:S04]  /*0440*/  LDS R18, [R8+0x14] ;  /* 0x0000140008127984 */ /* 0x000fe80000000800 */
[----:B------:R-:W5:Y:S01]  /*0450*/  LDS R19, [R7+0x154] ;  /* 0x0001540007137984 */ /* 0x000f620000000800 */
[----:B0-----:R-:W-:-:S03]  /*0460*/  FFMA R26, R27, R26, R14 ;  /* 0x0000001a1b1a7223 */ /* 0x001fc6000000000e */
[----:B------:R-:W-:Y:S04]  /*0470*/  LDS R12, [R8+0x18] ;  /* 0x00001800080c7984 */ /* 0x000fe80000000800 */
[----:B------:R-:W0:Y:S04]  /*0480*/  LDS R13, [R7+0x198] ;  /* 0x00019800070d7984 */ /* 0x000e280000000800 */
[----:B------:R-:W-:Y:S04]  /*0490*/  LDS R14, [R8+0x1c] ;  /* 0x00001c00080e7984 */ /* 0x000fe80000000800 */
[----:B------:R-:W0:Y:S01]  /*04a0*/  LDS R15, [R7+0x1dc] ;  /* 0x0001dc00070f7984 */ /* 0x000e220000000800 */
[----:B-1----:R-:W-:-:S03]  /*04b0*/  FFMA R29, R29, R16, R26 ;  /* 0x000000101d1d7223 */ /* 0x002fc6000000001a */
[----:B------:R-:W-:Y:S04]  /*04c0*/  LDS R16, [R8+0x20] ;  /* 0x0000200008107984 */ /* 0x000fe80000000800 */
[----:B------:R-:W1:Y:S01]  /*04d0*/  LDS R17, [R7+0x220] ;  /* 0x0002200007117984 */ /* 0x000e620000000800 */
[----:B--2---:R-:W-:-:S03]  /*04e0*/  FFMA R21, R20, R21, R29 ;  /* 0x0000001514157223 */ /* 0x004fc6000000001d */
[----:B------:R-:W-:Y:S01]  /*04f0*/  LDS R20, [R7+0x264] ;  /* 0x0002640007147984 */ /* 0x000fe20000000800 */
[----:B---3--:R-:W-:-:S03]  /*0500*/  FFMA R25, R24, R25, R21 ;  /* 0x0000001918197223 */ /* 0x008fc60000000015 */
[----:B------:R-:W2:Y:S01]  /*0510*/  LDS R21, [R8+0x24] ;  /* 0x0000240008157984 */ /* 0x000ea20000000800 */
[----:B----4-:R-:W-:-:S03]  /*0520*/  FFMA R25, R22, R23, R25 ;  /* 0x0000001716197223 */ /* 0x010fc60000000019 */
[----:B------:R-:W-:Y:S04]  /*0530*/  LDS R22, [R8+0x28] ;  /* 0x0000280008167984 */ /* 0x000fe80000000800 */
[----:B------:R-:W3:Y:S01]  /*0540*/  LDS R23, [R7+0x2a8] ;  /* 0x0002a80007177984 */ /* 0x000ee20000000800 */
[----:B-----5:R-:W-:-:S03]  /*0550*/  FFMA R25, R18, R19, R25 ;  /* 0x0000001312197223 */ /* 0x020fc60000000019 */
[----:B------:R-:W-:Y:S04]  /*0560*/  LDS R18, [R8+0x2c] ;  /* 0x00002c0008127984 */ /* 0x000fe80000000800 */
[----:B------:R-:W4:Y:S01]  /*0570*/  LDS R19, [R7+0x2ec] ;  /* 0x0002ec0007137984 */ /* 0x000f220000000800 */
[----:B0-----:R-:W-:-:S03]  /*0580*/  FFMA R25, R12, R13, R25 ;  /* 0x0000000d0c197223 */ /* 0x001fc60000000019 */
[----:B------:R-:W-:Y:S04]  /*0590*/  LDS R12, [R8+0x30] ;  /* 0x00003000080c7984 */ /* 0x000fe80000000800 */
[----:B------:R-:W0:Y:S01]  /*05a0*/  LDS R13, [R7+0x330] ;  /* 0x00033000070d7984 */ /* 0x000e220000000800 */
[----:B------:R-:W-:-:S03]  /*05b0*/  FFMA R25, R14, R15, R25 ;  /* 0x0000000f0e197223 */ /* 0x000fc60000000019 */
[----:B------:R-:W-:Y:S04]  /*05c0*/  LDS R14, [R8+0x34] ;  /* 0x00003400080e7984 */ /* 0x000fe80000000800 */
[----:B------:R-:W5:Y:S01]  /*05d0*/  LDS R15, [R7+0x374] ;  /* 0x00037400070f7984 */ /* 0x000f620000000800 */
[----:B-1----:R-:W-:-:S03]  /*05e0*/  FFMA R26, R16, R17, R25 ;  /* 0x00000011101a7223 */ /* 0x002fc60000000019 */
[----:B------:R-:W-:Y:S04]  /*05f0*/  LDS R24, [R8+0x38] ;  /* 0x0000380008187984 */ /* 0x000fe80000000800 */
[----:B------:R-:W1:Y:S04]  /*0600*/  LDS R25, [R7+0x3b8] ;  /* 0x0003b80007197984 */ /* 0x000e680000000800 */
[----:B------:R-:W-:Y:S04]  /*0610*/  LDS R16, [R8+0x3c] ;  /* 0x00003c0008107984 */ /* 0x000fe80000000800 */
[----:B------:R-:W1:Y:S01]  /*0620*/  LDS R17, [R7+0x3fc] ;  /* 0x0003fc0007117984 */ /* 0x000e620000000800 */
[----:B--2---:R-:W-:-:S04]  /*0630*/  FFMA R21, R21, R20, R26 ;  /* 0x0000001415157223 */ /* 0x004fc8000000001a */
[----:B---3--:R-:W-:-:S04]  /*0640*/  FFMA R21, R22, R23, R21 ;  /* 0x0000001716157223 */ /* 0x008fc80000000015 */
[----:B----4-:R-:W-:-:S04]  /*0650*/  FFMA R19, R18, R19, R21 ;  /* 0x0000001312137223 */ /* 0x010fc80000000015 */
[----:B0-----:R-:W-:-:S04]  /*0660*/  FFMA R13, R12, R13, R19 ;  /* 0x0000000d0c0d7223 */ /* 0x001fc80000000013 */
[----:B-----5:R-:W-:-:S04]  /*0670*/  FFMA R13, R14, R15, R13 ;  /* 0x0000000f0e0d7223 */ /* 0x020fc8000000000d */
[----:B-1----:R-:W-:-:S04]  /*0680*/  FFMA R13, R24, R25, R13 ;  /* 0x00000019180d7223 */ /* 0x002fc8000000000d */
[----:B------:R-:W-:Y:S01]  /*0690*/  FFMA R14, R16, R17, R13 ;  /* 0x00000011100e7223 */ /* 0x000fe2000000000d */
[----:B------:R-:W-:Y:S06]  /*06a0*/  BAR.SYNC.DEFER_BLOCKING 0x0 ;  /* 0x0000000000007b1d */ /* 0x000fec0000010000 */
[----:B------:R-:W-:Y:S05]  /*06b0*/  BRA.U UP0, `(.L_x_2) ;  /* 0xfffffff900e07547 */ /* 0x000fea000b83ffff */
.L_x_1:
[----:B------:R-:W0:Y:S01]  /*06c0*/  LDCU UR4, c[0x0][0x398] ;  /* 0x00007300ff0477ac */ /* 0x000e220008000800 */
[----:B------:R-:W1:Y:S01]  /*06d0*/  LDCU UR5, c[0x0][0x3a0] ;  /* 0x00007400ff0577ac */ /* 0x000e620008000800 */
[----:B0-----:R-:W-:-:S04]  /*06e0*/  ISETP.GE.AND P0, PT, R2, UR4, PT ;  /* 0x0000000402007c0c */ /* 0x001fc8000bf06270 */
[----:B-1----:R-:W-:-:S13]  /*06f0*/  ISETP.GE.OR P0, PT, R3, UR5, P0 ;  /* 0x0000000503007c0c */ /* 0x002fda0008706670 */
[----:B------:R-:W-:Y:S05]  /*0700*/  @P0 EXIT ;  /* 0x000000000000094d */ /* 0x000fea0003800000 */
[----:B------:R-:W0:Y:S01]  /*0710*/  LDC.64 R4, c[0x0][0x390] ;  /* 0x0000e400ff047b82 */ /* 0x000e220000000a00 */
[----:B------:R-:W-:-:S04]  /*0720*/  IMAD R3, R2, UR5, R3 ;  /* 0x0000000502037c24 */ /* 0x000fc8000f8e0203 */
[----:B0-----:R-:W-:-:S05]  /*0730*/  IMAD.WIDE R2, R3, 0x4, R4 ;  /* 0x0000000403027825 */ /* 0x001fca00078e0204 */
[----:B------:R-:W-:Y:S01]  /*0740*/  STG.E desc[UR6][R2.64], R14 ;  /* 0x0000000e02007986 */ /* 0x000fe2000c101906 */
[----:B------:R-:W-:Y:S05]  /*0750*/  EXIT ;  /* 0x000000000000794d */ /* 0x000fea0003800000 */
.L_x_3:
        /* <DEDUP_REMOVED lines=10> */
.L_x_5:


//--------------------- .nv.shared.reserved.0     --------------------------
	.section	.nv.shared.reserved.0,"aw",@nobits
	.weak		__nv_reservedSMEM_offset_0_alias
	.size		__nv_reservedSMEM_offset_0_alias, 0, 64
	.other		__nv_reservedSMEM_offset_0_alias,@"STO_CUDA_RESERVED_SHARED STV_DEFAULT"
__nv_reservedSMEM_offset_0_alias:
	.zero		0
	.zero		64


//--------------------- .nv.shared._Z11tiledMatMulPK6__halfS1_Pfiii --------------------------
	.section	.nv.shared._Z11tiledMatMulPK6__halfS1_Pfiii,"aw",@nobits
	.sectionflags	@""
	.align	4
.nv.shared._Z11tiledMatMulPK6__halfS1_Pfiii:
	.zero		3200


//--------------------- .nv.constant0._Z16multiplierKernelPfP6__halfiiff --------------------------
	.section	.nv.constant0._Z16multiplierKernelPfP6__halfiiff,"a",@progbits
	.sectionflags	@""
	.align	4
.nv.constant0._Z16multiplierKernelPfP6__halfiiff:
	.zero		928


//--------------------- .nv.constant0._Z11tiledMatMulPK6__halfS1_Pfiii --------------------------
	.section	.nv.constant0._Z11tiledMatMulPK6__halfS1_Pfiii,"a",@progbits
	.sectionflags	@""
	.align	4
.nv.constant0._Z11tiledMatMulPK6__halfS1_Pfiii:
	.zero		932


//--------------------- SYMBOLS --------------------------

	.type		.nv.reservedSmem.offset0,@object
	.size		.nv.reservedSmem.offset0,0x4
	.type		.nv.reservedSmem.cap,@object
	.size		.nv.reservedSmem.cap,0x4
